//
// Generated by NVIDIA NVVM Compiler
//
// Compiler Build ID: CL-36424714
// Cuda compilation tools, release 13.0, V13.0.88
// Based on NVVM 20.0.0
//

.version 9.0
.target sm_100
.address_size 64

	// .globl	_Z9histogramPKiiPf
// _ZZ9histogramPKiiPfE14localHistogram has been demoted

.visible .entry _Z9histogramPKiiPf(
	.param .u64 .ptr .align 1 _Z9histogramPKiiPf_param_0,
	.param .u32 _Z9histogramPKiiPf_param_1,
	.param .u64 .ptr .align 1 _Z9histogramPKiiPf_param_2
)
{
	.reg .pred 	%p<11>;
	.reg .b32 	%r<81>;
	.reg .b32 	%f<14>;
	.reg .b64 	%rd<23>;
	// demoted variable
	.shared .align 4 .b8 _ZZ9histogramPKiiPfE14localHistogram[1028];
	ld.param.u64 	%rd7, [_Z9histogramPKiiPf_param_0];
	ld.param.u32 	%r35, [_Z9histogramPKiiPf_param_1];
	ld.param.u64 	%rd8, [_Z9histogramPKiiPf_param_2];
	cvta.to.global.u64 	%rd1, %rd8;
	mov.u32 	%r1, %tid.x;
	mov.u32 	%r36, %ctaid.x;
	mov.u32 	%r2, %ntid.x;
	mad.lo.s32 	%r72, %r36, %r2, %r1;
	setp.gt.u32 	%p1, %r1, 256;
	@%p1 bra 	$L__BB0_2;
	shl.b32 	%r37, %r1, 2;
	mov.u32 	%r38, _ZZ9histogramPKiiPfE14localHistogram;
	add.s32 	%r39, %r38, %r37;
	mov.b32 	%r40, 0;
	st.shared.u32 	[%r39], %r40;
$L__BB0_2:
	bar.sync 	0;
	setp.ge.s32 	%p2, %r72, %r35;
	@%p2 bra 	$L__BB0_5;
	mov.u32 	%r41, %nctaid.x;
	mul.lo.s32 	%r4, %r2, %r41;
	cvta.to.global.u64 	%rd2, %rd7;
	mov.u32 	%r44, _ZZ9histogramPKiiPfE14localHistogram;
$L__BB0_4:
	mul.wide.s32 	%rd9, %r72, 4;
	add.s64 	%rd10, %rd2, %rd9;
	ld.global.u32 	%r42, [%rd10];
	shl.b32 	%r43, %r42, 2;
	add.s32 	%r45, %r44, %r43;
	atom.shared.add.u32 	%r46, [%r45], 1;
	add.s32 	%r72, %r72, %r4;
	setp.lt.s32 	%p3, %r72, %r35;
	@%p3 bra 	$L__BB0_4;
$L__BB0_5:
	setp.gt.u32 	%p4, %r1, 256;
	bar.sync 	0;
	@%p4 bra 	$L__BB0_12;
	add.s32 	%r47, %r1, %r2;
	max.u32 	%r48, %r47, 257;
	setp.lt.u32 	%p5, %r47, 257;
	selp.u32 	%r49, 1, 0, %p5;
	add.s32 	%r50, %r47, %r49;
	sub.s32 	%r51, %r48, %r50;
	div.u32 	%r52, %r51, %r2;
	add.s32 	%r7, %r52, %r49;
	and.b32  	%r53, %r7, 3;
	setp.eq.s32 	%p6, %r53, 3;
	mov.u32 	%r80, %r1;
	@%p6 bra 	$L__BB0_9;
	add.s32 	%r54, %r7, 1;
	and.b32  	%r55, %r54, 3;
	shl.b32 	%r56, %r1, 2;
	mov.u32 	%r57, _ZZ9histogramPKiiPfE14localHistogram;
	add.s32 	%r74, %r57, %r56;
	shl.b32 	%r9, %r2, 2;
	mul.wide.u32 	%rd11, %r1, 4;
	add.s64 	%rd22, %rd1, %rd11;
	mul.wide.u32 	%rd4, %r2, 4;
	neg.s32 	%r73, %r55;
	mad.lo.s32 	%r80, %r2, %r55, %r1;
$L__BB0_8:
	.pragma "nounroll";
	ld.shared.u32 	%r58, [%r74];
	cvt.rn.f32.s32 	%f1, %r58;
	atom.global.add.f32 	%f2, [%rd22], %f1;
	add.s32 	%r74, %r74, %r9;
	add.s64 	%rd22, %rd22, %rd4;
	add.s32 	%r73, %r73, 1;
	setp.ne.s32 	%p7, %r73, 0;
	@%p7 bra 	$L__BB0_8;
$L__BB0_9:
	setp.lt.u32 	%p8, %r7, 3;
	@%p8 bra 	$L__BB0_12;
	shl.b32 	%r59, %r2, 1;
	add.s32 	%r79, %r80, %r59;
	shl.b32 	%r18, %r2, 2;
	mad.lo.s32 	%r78, %r2, 3, %r80;
	add.s32 	%r77, %r2, %r80;
	shl.b32 	%r60, %r80, 2;
	mov.u32 	%r61, _ZZ9histogramPKiiPfE14localHistogram;
	add.s32 	%r76, %r61, %r60;
	shl.b32 	%r22, %r2, 4;
	shl.b32 	%r23, %r2, 3;
	mul.lo.s32 	%r24, %r2, 12;
$L__BB0_11:
	mul.wide.u32 	%rd12, %r80, 4;
	add.s64 	%rd13, %rd1, %rd12;
	ld.shared.u32 	%r62, [%r76];
	cvt.rn.f32.s32 	%f3, %r62;
	atom.global.add.f32 	%f4, [%rd13], %f3;
	add.s32 	%r63, %r80, %r2;
	mul.wide.u32 	%rd14, %r77, 4;
	add.s64 	%rd15, %rd1, %rd14;
	add.s32 	%r64, %r76, %r18;
	ld.shared.u32 	%r65, [%r64];
	cvt.rn.f32.s32 	%f5, %r65;
	atom.global.add.f32 	%f6, [%rd15], %f5;
	add.s32 	%r66, %r63, %r2;
	mul.wide.u32 	%rd16, %r79, 4;
	add.s64 	%rd17, %rd1, %rd16;
	add.s32 	%r67, %r76, %r23;
	ld.shared.u32 	%r68, [%r67];
	cvt.rn.f32.s32 	%f7, %r68;
	atom.global.add.f32 	%f8, [%rd17], %f7;
	add.s32 	%r69, %r66, %r2;
	mul.wide.u32 	%rd18, %r78, 4;
	add.s64 	%rd19, %rd1, %rd18;
	add.s32 	%r70, %r76, %r24;
	ld.shared.u32 	%r71, [%r70];
	cvt.rn.f32.s32 	%f9, %r71;
	atom.global.add.f32 	%f10, [%rd19], %f9;
	add.s32 	%r80, %r69, %r2;
	add.s32 	%r79, %r79, %r18;
	add.s32 	%r78, %r78, %r18;
	add.s32 	%r77, %r77, %r18;
	add.s32 	%r76, %r76, %r22;
	setp.lt.u32 	%p9, %r80, 257;
	@%p9 bra 	$L__BB0_11;
$L__BB0_12:
	setp.gt.u32 	%p10, %r1, 256;
	bar.sync 	0;
	@%p10 bra 	$L__BB0_14;
	mul.wide.u32 	%rd20, %r1, 4;
	add.s64 	%rd21, %rd1, %rd20;
	ld.global.f32 	%f11, [%rd21];
	cvt.rn.f32.s32 	%f12, %r35;
	div.rn.f32 	%f13, %f11, %f12;
	st.global.f32 	[%rd21], %f13;
$L__BB0_14:
	ret;

}
	// .globl	_Z29shannon_entropy_window_kernelPKfPf
.visible .entry _Z29shannon_entropy_window_kernelPKfPf(
	.param .u64 .ptr .align 1 _Z29shannon_entropy_window_kernelPKfPf_param_0,
	.param .u64 .ptr .align 1 _Z29shannon_entropy_window_kernelPKfPf_param_1
)
{
	.reg .pred 	%p<6>;
	.reg .b32 	%r<9>;
	.reg .b32 	%f<31>;
	.reg .b64 	%rd<9>;

	ld.param.u64 	%rd1, [_Z29shannon_entropy_window_kernelPKfPf_param_0];
	ld.param.u64 	%rd2, [_Z29shannon_entropy_window_kernelPKfPf_param_1];
	mov.u32 	%r2, %ctaid.x;
	mov.u32 	%r3, %ntid.x;
	mov.u32 	%r4, %tid.x;
	mad.lo.s32 	%r1, %r2, %r3, %r4;
	setp.gt.s32 	%p1, %r1, 256;
	@%p1 bra 	$L__BB1_4;
	cvta.to.global.u64 	%rd3, %rd1;
	mul.wide.s32 	%rd4, %r1, 4;
	add.s64 	%rd5, %rd3, %rd4;
	ld.global.f32 	%f1, [%rd5];
	setp.leu.f32 	%p2, %f1, 0f00000000;
	mov.f32 	%f30, 0f00000000;
	@%p2 bra 	$L__BB1_3;
	neg.f32 	%f5, %f1;
	setp.lt.f32 	%p3, %f1, 0f00800000;
	mul.f32 	%f6, %f1, 0f4B000000;
	selp.f32 	%f7, %f6, %f1, %p3;
	selp.f32 	%f8, 0fC1B80000, 0f00000000, %p3;
	mov.b32 	%r5, %f7;
	add.s32 	%r6, %r5, -1060439283;
	and.b32  	%r7, %r6, -8388608;
	sub.s32 	%r8, %r5, %r7;
	mov.b32 	%f9, %r8;
	cvt.rn.f32.s32 	%f10, %r7;
	fma.rn.f32 	%f11, %f10, 0f34000000, %f8;
	add.f32 	%f12, %f9, 0fBF800000;
	fma.rn.f32 	%f13, %f12, 0f3DC6B27F, 0fBE2C7F30;
	fma.rn.f32 	%f14, %f13, %f12, 0f3E2FCF2A;
	fma.rn.f32 	%f15, %f14, %f12, 0fBE374E43;
	fma.rn.f32 	%f16, %f15, %f12, 0f3E520BF4;
	fma.rn.f32 	%f17, %f16, %f12, 0fBE763C8B;
	fma.rn.f32 	%f18, %f17, %f12, 0f3E93BF99;
	fma.rn.f32 	%f19, %f18, %f12, 0fBEB8AA49;
	fma.rn.f32 	%f20, %f19, %f12, 0f3EF6384A;
	fma.rn.f32 	%f21, %f20, %f12, 0fBF38AA3B;
	mul.f32 	%f22, %f12, %f21;
	mul.f32 	%f23, %f12, %f22;
	fma.rn.f32 	%f24, %f12, 0f3FB8AA3B, %f23;
	add.f32 	%f25, %f11, %f24;
	setp.gt.u32 	%p4, %r5, 2139095039;
	fma.rn.f32 	%f26, %f7, 0f7F800000, 0f7F800000;
	selp.f32 	%f27, %f26, %f25, %p4;
	setp.eq.f32 	%p5, %f7, 0f00000000;
	selp.f32 	%f28, 0fFF800000, %f27, %p5;
	mul.f32 	%f30, %f28, %f5;
$L__BB1_3:
	cvta.to.global.u64 	%rd6, %rd2;
	add.s64 	%rd8, %rd6, %rd4;
	atom.global.add.f32 	%f29, [%rd8], %f30;
$L__BB1_4:
	ret;

}


// ===== COMPILED SASS (sm_100) =====

	.target	sm_100

	.elftype	@"ET_EXEC"


//--------------------- .note.nv.tkinfo           --------------------------
	.section	.note.nv.tkinfo,"",@"SHT_NOTE"
	.sectionflags	@"SHF_NOTE_NV_TKINFO"
	.tkinfo
        /*0018*/ 	.word	0x00000002
        /*0030*/ 	.string	""
        /*0030*/ 	.string	"ptxas"
        /*0030*/ 	.string	"Cuda compilation tools, release 13.0, V13.0.88"
        /*0030*/ 	.string	"Build cuda_13.0.r13.0/compiler.36424714_0"
        /*0030*/ 	.string	"-arch sm_100 -m 64 "



//--------------------- .note.nv.cuinfo           --------------------------
	.section	.note.nv.cuinfo,"",@"SHT_NOTE"
	.sectionflags	@"SHF_NOTE_NV_CUINFO"
        /*0018*/ 	.short	0x0002
        /*001a*/ 	.short	0x0064
        /*001c*/ 	.short	0x0082
	.zero		2


//--------------------- .nv.info                  --------------------------
	.section	.nv.info,"",@"SHT_CUDA_INFO"
	.align	4


	//----- nvinfo : EIATTR_REGCOUNT
	.align		4
        /*0000*/ 	.byte	0x04, 0x2f
        /*0002*/ 	.short	(.L_1 - .L_0)
	.align		4
.L_0:
        /*0004*/ 	.word	index@(_Z9histogramPKiiPf)
        /*0008*/ 	.word	0x0000001c


	//----- nvinfo : EIATTR_FRAME_SIZE
	.align		4
.L_1:
        /*000c*/ 	.byte	0x04, 0x11
        /*000e*/ 	.short	(.L_3 - .L_2)
	.align		4
.L_2:
        /*0010*/ 	.word	index@($__internal_0_$__cuda_sm3x_div_rn_noftz_f32_slowpath)
        /*0014*/ 	.word	0x00000000


	//----- nvinfo : EIATTR_FRAME_SIZE
	.align		4
.L_3:
        /*0018*/ 	.byte	0x04, 0x11
        /*001a*/ 	.short	(.L_5 - .L_4)
	.align		4
.L_4:
        /*001c*/ 	.word	index@(_Z9histogramPKiiPf)
        /*0020*/ 	.word	0x00000000


	//----- nvinfo : EIATTR_REGCOUNT
	.align		4
.L_5:
        /*0024*/ 	.byte	0x04, 0x2f
        /*0026*/ 	.short	(.L_7 - .L_6)
	.align		4
.L_6:
        /*0028*/ 	.word	index@(_Z29shannon_entropy_window_kernelPKfPf)
        /*002c*/ 	.word	0x0000000c


	//----- nvinfo : EIATTR_FRAME_SIZE
	.align		4
.L_7:
        /*0030*/ 	.byte	0x04, 0x11
        /*0032*/ 	.short	(.L_9 - .L_8)
	.align		4
.L_8:
        /*0034*/ 	.word	index@(_Z29shannon_entropy_window_kernelPKfPf)
        /*0038*/ 	.word	0x00000000


	//----- nvinfo : EIATTR_MIN_STACK_SIZE
	.align		4
.L_9:
        /*003c*/ 	.byte	0x04, 0x12
        /*003e*/ 	.short	(.L_11 - .L_10)
	.align		4
.L_10:
        /*0040*/ 	.word	index@(_Z29shannon_entropy_window_kernelPKfPf)
        /*0044*/ 	.word	0x00000000


	//----- nvinfo : EIATTR_MIN_STACK_SIZE
	.align		4
.L_11:
        /*0048*/ 	.byte	0x04, 0x12
        /*004a*/ 	.short	(.L_13 - .L_12)
	.align		4
.L_12:
        /*004c*/ 	.word	index@(_Z9histogramPKiiPf)
        /*0050*/ 	.word	0x00000000
.L_13:


//--------------------- .nv.compat                --------------------------
	.section	.nv.compat,"",@"SHT_CUDA_COMPAT_INFO"
	.align	4
        /*0000*/ 	.byte	0x02, 0x09, 0x00, 0x00, 0x02, 0x02, 0x01, 0x00, 0x02, 0x05, 0x05, 0x00, 0x03, 0x07, 0x01, 0x01
        /*0010*/ 	.byte	0x02, 0x03, 0x00, 0x00, 0x02, 0x06, 0x01, 0x00, 0x04, 0x0b, 0x08, 0x00, 0x01, 0x00, 0x00, 0x00
        /*0020*/ 	.byte	0x00, 0x00, 0x00, 0x00


//--------------------- .nv.info._Z29shannon_entropy_window_kernelPKfPf --------------------------
	.section	.nv.info._Z29shannon_entropy_window_kernelPKfPf,"",@"SHT_CUDA_INFO"
	.sectionflags	@""
	.align	4


	//----- nvinfo : EIATTR_CUDA_API_VERSION
	.align		4
        /*0000*/ 	.byte	0x04, 0x37
        /*0002*/ 	.short	(.L_15 - .L_14)
.L_14:
        /*0004*/ 	.word	0x00000082


	//----- nvinfo : EIATTR_KPARAM_INFO
	.align		4
.L_15:
        /*0008*/ 	.byte	0x04, 0x17
        /*000a*/ 	.short	(.L_17 - .L_16)
.L_16:
        /*000c*/ 	.word	0x00000000
        /*0010*/ 	.short	0x0001
        /*0012*/ 	.short	0x0008
        /*0014*/ 	.byte	0x00, 0xf5, 0x21, 0x00


	//----- nvinfo : EIATTR_KPARAM_INFO
	.align		4
.L_17:
        /*0018*/ 	.byte	0x04, 0x17
        /*001a*/ 	.short	(.L_19 - .L_18)
.L_18:
        /*001c*/ 	.word	0x00000000
        /*0020*/ 	.short	0x0000
        /*0022*/ 	.short	0x0000
        /*0024*/ 	.byte	0x00, 0xf5, 0x21, 0x00


	//----- nvinfo : EIATTR_SPARSE_MMA_MASK
	.align		4
.L_19:
        /*0028*/ 	.byte	0x03, 0x50
        /*002a*/ 	.short	0x0000


	//----- nvinfo : EIATTR_MAXREG_COUNT
	.align		4
        /*002c*/ 	.byte	0x03, 0x1b
        /*002e*/ 	.short	0x00ff


	//----- nvinfo : EIATTR_MERCURY_ISA_VERSION
	.align		4
        /*0030*/ 	.byte	0x03, 0x5f
        /*0032*/ 	.short	0x0101


	//----- nvinfo : EIATTR_VRC_CTA_INIT_COUNT
	.align		4
        /*0034*/ 	.byte	0x02, 0x4a
	.zero		1
	.zero		1


	//----- nvinfo : EIATTR_EXIT_INSTR_OFFSETS
	.align		4
        /*0038*/ 	.byte	0x04, 0x1c
        /*003a*/ 	.short	(.L_21 - .L_20)


	//   ....[0]....
.L_20:
        /*003c*/ 	.word	0x00000060


	//   ....[1]....
        /*0040*/ 	.word	0x00000310


	//----- nvinfo : EIATTR_CRS_STACK_SIZE
	.align		4
.L_21:
        /*0044*/ 	.byte	0x04, 0x1e
        /*0046*/ 	.short	(.L_23 - .L_22)
.L_22:
        /*0048*/ 	.word	0x00000000


	//----- nvinfo : EIATTR_CBANK_PARAM_SIZE
	.align		4
.L_23:
        /*004c*/ 	.byte	0x03, 0x19
        /*004e*/ 	.short	0x0010


	//----- nvinfo : EIATTR_PARAM_CBANK
	.align		4
        /*0050*/ 	.byte	0x04, 0x0a
        /*0052*/ 	.short	(.L_25 - .L_24)
	.align		4
.L_24:
        /*0054*/ 	.word	index@(.nv.constant0._Z29shannon_entropy_window_kernelPKfPf)
        /*0058*/ 	.short	0x0380
        /*005a*/ 	.short	0x0010


	//----- nvinfo : EIATTR_SW_WAR
	.align		4
.L_25:
        /*005c*/ 	.byte	0x04, 0x36
        /*005e*/ 	.short	(.L_27 - .L_26)
.L_26:
        /*0060*/ 	.word	0x00000008
.L_27:


//--------------------- .nv.info._Z9histogramPKiiPf --------------------------
	.section	.nv.info._Z9histogramPKiiPf,"",@"SHT_CUDA_INFO"
	.sectionflags	@""
	.align	4


	//----- nvinfo : EIATTR_CUDA_API_VERSION
	.align		4
        /*0000*/ 	.byte	0x04, 0x37
        /*0002*/ 	.short	(.L_29 - .L_28)
.L_28:
        /*0004*/ 	.word	0x00000082


	//----- nvinfo : EIATTR_KPARAM_INFO
	.align		4
.L_29:
        /*0008*/ 	.byte	0x04, 0x17
        /*000a*/ 	.short	(.L_31 - .L_30)
.L_30:
        /*000c*/ 	.word	0x00000000
        /*0010*/ 	.short	0x0002
        /*0012*/ 	.short	0x0010
        /*0014*/ 	.byte	0x00, 0xf5, 0x21, 0x00


	//----- nvinfo : EIATTR_KPARAM_INFO
	.align		4
.L_31:
        /*0018*/ 	.byte	0x04, 0x17
        /*001a*/ 	.short	(.L_33 - .L_32)
.L_32:
        /*001c*/ 	.word	0x00000000
        /*0020*/ 	.short	0x0001
        /*0022*/ 	.short	0x0008
        /*0024*/ 	.byte	0x00, 0xf0, 0x11, 0x00


	//----- nvinfo : EIATTR_KPARAM_INFO
	.align		4
.L_33:
        /*0028*/ 	.byte	0x04, 0x17
        /*002a*/ 	.short	(.L_35 - .L_34)
.L_34:
        /*002c*/ 	.word	0x00000000
        /*0030*/ 	.short	0x0000
        /*0032*/ 	.short	0x0000
        /*0034*/ 	.byte	0x00, 0xf5, 0x21, 0x00


	//----- nvinfo : EIATTR_SPARSE_MMA_MASK
	.align		4
.L_35:
        /*0038*/ 	.byte	0x03, 0x50
        /*003a*/ 	.short	0x0000


	//----- nvinfo : EIATTR_MAXREG_COUNT
	.align		4
        /*003c*/ 	.byte	0x03, 0x1b
        /*003e*/ 	.short	0x00ff


	//----- nvinfo : EIATTR_NUM_BARRIERS
	.align		4
        /*0040*/ 	.byte	0x02, 0x4c
        /*0042*/ 	.byte	0x01
	.zero		1


	//----- nvinfo : EIATTR_MERCURY_ISA_VERSION
	.align		4
        /*0044*/ 	.byte	0x03, 0x5f
        /*0046*/ 	.short	0x0101


	//----- nvinfo : EIATTR_VRC_CTA_INIT_COUNT
	.align		4
        /*0048*/ 	.byte	0x02, 0x4a
	.zero		1
	.zero		1


	//----- nvinfo : EIATTR_EXIT_INSTR_OFFSETS
	.align		4
        /*004c*/ 	.byte	0x04, 0x1c
        /*004e*/ 	.short	(.L_37 - .L_36)


	//   ....[0]....
.L_36:
        /*0050*/ 	.word	0x000007a0


	//   ....[1]....
        /*0054*/ 	.word	0x000008d0


	//----- nvinfo : EIATTR_CRS_STACK_SIZE
	.align		4
.L_37:
        /*0058*/ 	.byte	0x04, 0x1e
        /*005a*/ 	.short	(.L_39 - .L_38)
.L_38:
        /*005c*/ 	.word	0x00000000


	//----- nvinfo : EIATTR_CBANK_PARAM_SIZE
	.align		4
.L_39:
        /*0060*/ 	.byte	0x03, 0x19
        /*0062*/ 	.short	0x0018


	//----- nvinfo : EIATTR_PARAM_CBANK
	.align		4
        /*0064*/ 	.byte	0x04, 0x0a
        /*0066*/ 	.short	(.L_41 - .L_40)
	.align		4
.L_40:
        /*0068*/ 	.word	index@(.nv.constant0._Z9histogramPKiiPf)
        /*006c*/ 	.short	0x0380
        /*006e*/ 	.short	0x0018


	//----- nvinfo : EIATTR_SW_WAR
	.align		4
.L_41:
        /*0070*/ 	.byte	0x04, 0x36
        /*0072*/ 	.short	(.L_43 - .L_42)
.L_42:
        /*0074*/ 	.word	0x00000008
.L_43:


//--------------------- .nv.callgraph             --------------------------
	.section	.nv.callgraph,"",@"SHT_CUDA_CALLGRAPH"
	.align	4
	.sectionentsize	8
	.align		4
        /*0000*/ 	.word	0x00000000
	.align		4
        /*0004*/ 	.word	0xffffffff
	.align		4
        /*0008*/ 	.word	0x00000000
	.align		4
        /*000c*/ 	.word	0xfffffffe
	.align		4
        /*0010*/ 	.word	0x00000000
	.align		4
        /*0014*/ 	.word	0xfffffffd
	.align		4
        /*0018*/ 	.word	0x00000000
	.align		4
        /*001c*/ 	.word	0xfffffffc


//--------------------- .text._Z29shannon_entropy_window_kernelPKfPf --------------------------
	.section	.text._Z29shannon_entropy_window_kernelPKfPf,"ax",@progbits
	.align	128
        .global         _Z29shannon_entropy_window_kernelPKfPf
        .type           _Z29shannon_entropy_window_kernelPKfPf,@function
        .size           _Z29shannon_entropy_window_kernelPKfPf,(.L_x_25 - _Z29shannon_entropy_window_kernelPKfPf)
        .other          _Z29shannon_entropy_window_kernelPKfPf,@"STO_CUDA_ENTRY STV_DEFAULT"
_Z29shannon_entropy_window_kernelPKfPf:
.text._Z29shannon_entropy_window_kernelPKfPf:
[----:B------:R-:W-:Y:S01]  /*0000*/  LDC R1, c[0x0][0x37c] ;  /* 0x0000df00ff017b82 */ /* 0x000fe20000000800 */
[----:B------:R-:W0:Y:S07]  /*0010*/  S2R R0, SR_TID.X ;  /* 0x0000000000007919 */ /* 0x000e2e0000002100 */
[----:B------:R-:W0:Y:S08]  /*0020*/  S2UR UR4, SR_CTAID.X ;  /* 0x00000000000479c3 */ /* 0x000e300000002500 */
[----:B------:R-:W0:Y:S02]  /*0030*/  LDC R7, c[0x0][0x360] ;  /* 0x0000d800ff077b82 */ /* 0x000e240000000800 */
[----:B0-----:R-:W-:-:S05]  /*0040*/  IMAD R7, R7, UR4, R0 ;  /* 0x0000000407077c24 */ /* 0x001fca000f8e0200 */
[----:B------:R-:W-:-:S13]  /*0050*/  ISETP.GT.AND P0, PT, R7, 0x100, PT ;  /* 0x000001000700780c */ /* 0x000fda0003f04270 */
[----:B------:R-:W-:Y:S05]  /*0060*/  @P0 EXIT ;  /* 0x000000000000094d */ /* 0x000fea0003800000 */
[----:B------:R-:W0:Y:S01]  /*0070*/  LDC.64 R4, c[0x0][0x380] ;  /* 0x0000e000ff047b82 */ /* 0x000e220000000a00 */
[----:B------:R-:W1:Y:S07]  /*0080*/  LDCU.64 UR4, c[0x0][0x358] ;  /* 0x00006b00ff0477ac */ /* 0x000e6e0008000a00 */
[----:B------:R-:W2:Y:S01]  /*0090*/  LDC.64 R2, c[0x0][0x388] ;  /* 0x0000e200ff027b82 */ /* 0x000ea20000000a00 */
[----:B0-----:R-:W-:-:S05]  /*00a0*/  IMAD.WIDE R4, R7, 0x4, R4 ;  /* 0x0000000407047825 */ /* 0x001fca00078e0204 */
[----:B-1----:R-:W3:Y:S01]  /*00b0*/  LDG.E R0, desc[UR4][R4.64] ;  /* 0x0000000404007981 */ /* 0x002ee2000c1e1900 */
[----:B------:R-:W-:Y:S01]  /*00c0*/  BSSY.RECONVERGENT B0, `(.L_x_0) ;  /* 0x0000023000007945 */ /* 0x000fe20003800200 */
[----:B--2---:R-:W-:-:S04]  /*00d0*/  IMAD.WIDE R2, R7, 0x4, R2 ;  /* 0x0000000407027825 */ /* 0x004fc800078e0202 */
[----:B------:R-:W-:Y:S01]  /*00e0*/  HFMA2 R7, -RZ, RZ, 0, 0 ;  /* 0x00000000ff077431 */ /* 0x000fe200000001ff */
[----:B---3--:R-:W-:-:S13]  /*00f0*/  FSETP.GT.AND P0, PT, R0, RZ, PT ;  /* 0x000000ff0000720b */ /* 0x008fda0003f04000 */
[----:B------:R-:W-:Y:S05]  /*0100*/  @!P0 BRA `(.L_x_1) ;  /* 0x0000000000788947 */ /* 0x000fea0003800000 */
[C---:B------:R-:W-:Y:S01]  /*0110*/  FMUL R5, R0.reuse, 8388608 ;  /* 0x4b00000000057820 */ /* 0x040fe20000400000 */
[----:B------:R-:W-:Y:S02]  /*0120*/  FSETP.GEU.AND P0, PT, R0, 1.175494350822287508e-38, PT ;  /* 0x008000000000780b */ /* 0x000fe40003f0e000 */
[----:B------:R-:W-:Y:S02]  /*0130*/  MOV R7, 0x3dc6b27f ;  /* 0x3dc6b27f00077802 */ /* 0x000fe40000000f00 */
[----:B------:R-:W-:-:S04]  /*0140*/  FSEL R5, R5, R0, !P0 ;  /* 0x0000000005057208 */ /* 0x000fc80004000000 */
[----:B------:R-:W-:-:S04]  /*0150*/  IADD3 R4, PT, PT, R5, -0x3f3504f3, RZ ;  /* 0xc0cafb0d05047810 */ /* 0x000fc80007ffe0ff */
[----:B------:R-:W-:-:S04]  /*0160*/  LOP3.LUT R6, R4, 0xff800000, RZ, 0xc0, !PT ;  /* 0xff80000004067812 */ /* 0x000fc800078ec0ff */
[----:B------:R-:W-:-:S05]  /*0170*/  IADD3 R4, PT, PT, R5, -R6, RZ ;  /* 0x8000000605047210 */ /* 0x000fca0007ffe0ff */
[----:B------:R-:W-:Y:S01]  /*0180*/  FADD R8, R4, -1 ;  /* 0xbf80000004087421 */ /* 0x000fe20000000000 */
[----:B------:R-:W-:Y:S02]  /*0190*/  FSEL R4, RZ, -23, P0 ;  /* 0xc1b80000ff047808 */ /* 0x000fe40000000000 */
[----:B------:R-:W-:Y:S01]  /*01a0*/  ISETP.GT.U32.AND P0, PT, R5, 0x7f7fffff, PT ;  /* 0x7f7fffff0500780c */ /* 0x000fe20003f04070 */
[----:B------:R-:W-:-:S04]  /*01b0*/  FFMA R7, R8, R7, -0.16845393180847167969 ;  /* 0xbe2c7f3008077423 */ /* 0x000fc80000000007 */
[----:B------:R-:W-:-:S04]  /*01c0*/  FFMA R7, R8, R7, 0.1716887056827545166 ;  /* 0x3e2fcf2a08077423 */ /* 0x000fc80000000007 */
[----:B------:R-:W-:-:S04]  /*01d0*/  FFMA R7, R8, R7, -0.17900948226451873779 ;  /* 0xbe374e4308077423 */ /* 0x000fc80000000007 */
[----:B------:R-:W-:-:S04]  /*01e0*/  FFMA R7, R8, R7, 0.20512372255325317383 ;  /* 0x3e520bf408077423 */ /* 0x000fc80000000007 */
[----:B------:R-:W-:-:S04]  /*01f0*/  FFMA R7, R8, R7, -0.24046532809734344482 ;  /* 0xbe763c8b08077423 */ /* 0x000fc80000000007 */
[----:B------:R-:W-:-:S04]  /*0200*/  FFMA R7, R8, R7, 0.28857114911079406738 ;  /* 0x3e93bf9908077423 */ /* 0x000fc80000000007 */
[----:B------:R-:W-:-:S04]  /*0210*/  FFMA R7, R8, R7, -0.36067417263984680176 ;  /* 0xbeb8aa4908077423 */ /* 0x000fc80000000007 */
[----:B------:R-:W-:-:S04]  /*0220*/  FFMA R7, R8, R7, 0.48089820146560668945 ;  /* 0x3ef6384a08077423 */ /* 0x000fc80000000007 */
[----:B------:R-:W-:-:S04]  /*0230*/  FFMA R7, R8, R7, -0.72134751081466674805 ;  /* 0xbf38aa3b08077423 */ /* 0x000fc80000000007 */
[C---:B------:R-:W-:Y:S01]  /*0240*/  FMUL R9, R8.reuse, R7 ;  /* 0x0000000708097220 */ /* 0x040fe20000400000 */
[----:B------:R-:W-:Y:S02]  /*0250*/  I2FP.F32.S32 R7, R6 ;  /* 0x0000000600077245 */ /* 0x000fe40000201400 */
[----:B------:R-:W-:Y:S01]  /*0260*/  MOV R6, 0x7f800000 ;  /* 0x7f80000000067802 */ /* 0x000fe20000000f00 */
[C---:B------:R-:W-:Y:S02]  /*0270*/  FMUL R9, R8.reuse, R9 ;  /* 0x0000000908097220 */ /* 0x040fe40000400000 */
[----:B------:R-:W-:Y:S02]  /*0280*/  FFMA R4, R7, 1.1920928955078125e-07, R4 ;  /* 0x3400000007047823 */ /* 0x000fe40000000004 */
[----:B------:R-:W-:-:S04]  /*0290*/  FFMA R9, R8, 1.4426950216293334961, R9 ;  /* 0x3fb8aa3b08097823 */ /* 0x000fc80000000009 */
[----:B------:R-:W-:Y:S01]  /*02a0*/  FADD R4, R4, R9 ;  /* 0x0000000904047221 */ /* 0x000fe20000000000 */
[C---:B------:R-:W-:Y:S01]  /*02b0*/  @P0 FFMA R4, R5.reuse, R6, +INF ;  /* 0x7f80000005040423 */ /* 0x040fe20000000006 */
[----:B------:R-:W-:-:S04]  /*02c0*/  FSETP.NEU.AND P0, PT, R5, RZ, PT ;  /* 0x000000ff0500720b */ /* 0x000fc80003f0d000 */
[----:B------:R-:W-:-:S05]  /*02d0*/  FSEL R7, R4, -INF , P0 ;  /* 0xff80000004077808 */ /* 0x000fca0000000000 */
[----:B------:R-:W-:-:S07]  /*02e0*/  FMUL R7, R0, -R7 ;  /* 0x8000000700077220 */ /* 0x000fce0000400000 */
.L_x_1:
[----:B------:R-:W-:Y:S05]  /*02f0*/  BSYNC.RECONVERGENT B0 ;  /* 0x0000000000007941 */ /* 0x000fea0003800200 */
.L_x_0:
[----:B------:R-:W-:Y:S01]  /*0300*/  REDG.E.ADD.F32.FTZ.RN.STRONG.GPU desc[UR4][R2.64], R7 ;  /* 0x00000007020079a6 */ /* 0x000fe2000c12f304 */
[----:B------:R-:W-:Y:S05]  /*0310*/  EXIT ;  /* 0x000000000000794d */ /* 0x000fea0003800000 */
.L_x_2:
[----:B------:R-:W-:-:S00]  /*0320*/  BRA `(.L_x_2) ;  /* 0xfffffffc00fc7947 */ /* 0x000fc0000383ffff */
[----:B------:R-:W-:-:S00]  /*0330*/  NOP ;  /* 0x0000000000007918 */ /* 0x000fc00000000000 */
        /* <DEDUP_REMOVED lines=12> */
.L_x_25:


//--------------------- .text._Z9histogramPKiiPf  --------------------------
	.section	.text._Z9histogramPKiiPf,"ax",@progbits
	.align	128
        .global         _Z9histogramPKiiPf
        .type           _Z9histogramPKiiPf,@function
        .size           _Z9histogramPKiiPf,(.L_x_24 - _Z9histogramPKiiPf)
        .other          _Z9histogramPKiiPf,@"STO_CUDA_ENTRY STV_DEFAULT"
_Z9histogramPKiiPf:
.text._Z9histogramPKiiPf:
[----:B------:R-:W-:Y:S01]  /*0000*/  LDC R1, c[0x0][0x37c] ;  /* 0x0000df00ff017b82 */ /* 0x000fe20000000800 */
[----:B------:R-:W0:Y:S07]  /*0010*/  S2R R0, SR_TID.X ;  /* 0x0000000000007919 */ /* 0x000e2e0000002100 */
[----:B------:R-:W1:Y:S01]  /*0020*/  S2UR UR4, SR_CTAID.X ;  /* 0x00000000000479c3 */ /* 0x000e620000002500 */
[----:B------:R-:W2:Y:S01]  /*0030*/  LDCU UR8, c[0x0][0x388] ;  /* 0x00007100ff0877ac */ /* 0x000ea20008000800 */
[----:B------:R-:W3:Y:S06]  /*0040*/  LDCU.64 UR6, c[0x0][0x358] ;  /* 0x00006b00ff0677ac */ /* 0x000eec0008000a00 */
[----:B------:R-:W1:Y:S01]  /*0050*/  LDC R3, c[0x0][0x360] ;  /* 0x0000d800ff037b82 */ /* 0x000e620000000800 */
[----:B0-----:R-:W-:Y:S01]  /*0060*/  ISETP.GT.U32.AND P0, PT, R0, 0x100, PT ;  /* 0x000001000000780c */ /* 0x001fe20003f04070 */
[----:B-1----:R-:W-:-:S05]  /*0070*/  IMAD R9, R3, UR4, R0 ;  /* 0x0000000403097c24 */ /* 0x002fca000f8e0200 */
[----:B--2---:R-:W-:-:S07]  /*0080*/  ISETP.GE.AND P1, PT, R9, UR8, PT ;  /* 0x0000000809007c0c */ /* 0x004fce000bf26270 */
[----:B------:R-:W0:Y:S01]  /*0090*/  @!P0 S2R R5, SR_CgaCtaId ;  /* 0x0000000000058919 */ /* 0x000e220000008800 */
[----:B------:R-:W-:-:S04]  /*00a0*/  @!P0 MOV R2, 0x400 ;  /* 0x0000040000028802 */ /* 0x000fc80000000f00 */
[----:B0-----:R-:W-:-:S05]  /*00b0*/  @!P0 LEA R5, R5, R2, 0x18 ;  /* 0x0000000205058211 */ /* 0x001fca00078ec0ff */
[----:B------:R-:W-:-:S05]  /*00c0*/  @!P0 IMAD R5, R0, 0x4, R5 ;  /* 0x0000000400058824 */ /* 0x000fca00078e0205 */
[----:B------:R0:W-:Y:S01]  /*00d0*/  @!P0 STS [R5], RZ ;  /* 0x000000ff05008388 */ /* 0x0001e20000000800 */
[----:B------:R-:W-:Y:S06]  /*00e0*/  BAR.SYNC.DEFER_BLOCKING 0x0 ;  /* 0x0000000000007b1d */ /* 0x000fec0000010000 */
[----:B---3--:R-:W-:Y:S05]  /*00f0*/  @P1 BRA `(.L_x_3) ;  /* 0x0000000000381947 */ /* 0x008fea0003800000 */
[----:B0-----:R-:W0:Y:S01]  /*0100*/  S2R R5, SR_CgaCtaId ;  /* 0x0000000000057919 */ /* 0x001e220000008800 */
[----:B------:R-:W1:Y:S01]  /*0110*/  LDC.64 R6, c[0x0][0x380] ;  /* 0x0000e000ff067b82 */ /* 0x000e620000000a00 */
[----:B------:R-:W2:Y:S01]  /*0120*/  LDCU UR4, c[0x0][0x370] ;  /* 0x00006e00ff0477ac */ /* 0x000ea20008000800 */
[----:B------:R-:W-:-:S04]  /*0130*/  MOV R2, 0x400 ;  /* 0x0000040000027802 */ /* 0x000fc80000000f00 */
[----:B0-----:R-:W-:Y:S01]  /*0140*/  LEA R11, R5, R2, 0x18 ;  /* 0x00000002050b7211 */ /* 0x001fe200078ec0ff */
[----:B--2---:R-:W-:-:S07]  /*0150*/  IMAD R2, R3, UR4, RZ ;  /* 0x0000000403027c24 */ /* 0x004fce000f8e02ff */
.L_x_4:
[----:B-1----:R-:W-:-:S06]  /*0160*/  IMAD.WIDE R4, R9, 0x4, R6 ;  /* 0x0000000409047825 */ /* 0x002fcc00078e0206 */
[----:B--2---:R-:W2:Y:S01]  /*0170*/  LDG.E R4, desc[UR6][R4.64] ;  /* 0x0000000604047981 */ /* 0x004ea2000c1e1900 */
[----:B------:R-:W-:Y:S01]  /*0180*/  IMAD.IADD R9, R2, 0x1, R9 ;  /* 0x0000000102097824 */ /* 0x000fe200078e0209 */
[----:B------:R-:W-:Y:S05]  /*0190*/  YIELD ;  /* 0x0000000000007946 */ /* 0x000fea0003800000 */
[----:B------:R-:W-:Y:S01]  /*01a0*/  ISETP.GE.AND P1, PT, R9, UR8, PT ;  /* 0x0000000809007c0c */ /* 0x000fe2000bf26270 */
[----:B--2---:R-:W-:-:S05]  /*01b0*/  IMAD R8, R4, 0x4, R11 ;  /* 0x0000000404087824 */ /* 0x004fca00078e020b */
[----:B------:R2:W-:Y:S07]  /*01c0*/  ATOMS.POPC.INC.32 RZ, [R8+URZ] ;  /* 0x0000000008ff7f8c */ /* 0x0005ee000d8000ff */
[----:B------:R-:W-:Y:S05]  /*01d0*/  @!P1 BRA `(.L_x_4) ;  /* 0xfffffffc00e09947 */ /* 0x000fea000383ffff */
.L_x_3:
[----:B------:R-:W-:Y:S05]  /*01e0*/  WARPSYNC.ALL ;  /* 0x0000000000007948 */ /* 0x000fea0003800000 */
[----:B------:R-:W-:Y:S06]  /*01f0*/  BAR.SYNC.DEFER_BLOCKING 0x0 ;  /* 0x0000000000007b1d */ /* 0x000fec0000010000 */
[----:B------:R-:W-:Y:S05]  /*0200*/  @P0 BRA `(.L_x_5) ;  /* 0x00000004005c0947 */ /* 0x000fea0003800000 */
[----:B--2---:R-:W1:Y:S01]  /*0210*/  I2F.U32.RP R8, R3 ;  /* 0x0000000300087306 */ /* 0x004e620000209000 */
[----:B------:R-:W-:Y:S01]  /*0220*/  IMAD.IADD R2, R0, 0x1, R3 ;  /* 0x0000000100027824 */ /* 0x000fe200078e0203 */
[----:B------:R-:W-:Y:S01]  /*0230*/  ISETP.NE.U32.AND P3, PT, R3, RZ, PT ;  /* 0x000000ff0300720c */ /* 0x000fe20003f65070 */
[----:B------:R-:W-:Y:S03]  /*0240*/  BSSY B0, `(.L_x_6) ;  /* 0x000002e000007945 */ /* 0x000fe60003800000 */
[C---:B------:R-:W-:Y:S02]  /*0250*/  ISETP.GE.U32.AND P1, PT, R2.reuse, 0x101, PT ;  /* 0x000001010200780c */ /* 0x040fe40003f26070 */
[----:B------:R-:W-:Y:S01]  /*0260*/  VIMNMX.U32 R7, PT, PT, R2, 0x101, !PT ;  /* 0x0000010102077848 */ /* 0x000fe20007fe0000 */
[----:B-1----:R-:W1:Y:S02]  /*0270*/  MUFU.RCP R8, R8 ;  /* 0x0000000800087308 */ /* 0x002e640000001000 */
[----:B-1----:R-:W-:-:S06]  /*0280*/  VIADD R4, R8, 0xffffffe ;  /* 0x0ffffffe08047836 */ /* 0x002fcc0000000000 */
[----:B0-----:R0:W1:Y:S02]  /*0290*/  F2I.FTZ.U32.TRUNC.NTZ R5, R4 ;  /* 0x0000000400057305 */ /* 0x001064000021f000 */
[----:B0-----:R-:W-:Y:S02]  /*02a0*/  IMAD.MOV.U32 R4, RZ, RZ, RZ ;  /* 0x000000ffff047224 */ /* 0x001fe400078e00ff */
[----:B-1----:R-:W-:-:S04]  /*02b0*/  IMAD.MOV R6, RZ, RZ, -R5 ;  /* 0x000000ffff067224 */ /* 0x002fc800078e0a05 */
[----:B------:R-:W-:Y:S01]  /*02c0*/  IMAD R9, R6, R3, RZ ;  /* 0x0000000306097224 */ /* 0x000fe200078e02ff */
[----:B------:R-:W-:-:S03]  /*02d0*/  SEL R6, RZ, 0x1, P1 ;  /* 0x00000001ff067807 */ /* 0x000fc60000800000 */
[----:B------:R-:W-:Y:S01]  /*02e0*/  IMAD.HI.U32 R5, R5, R9, R4 ;  /* 0x0000000905057227 */ /* 0x000fe200078e0004 */
[----:B------:R-:W-:-:S05]  /*02f0*/  IADD3 R2, PT, PT, R7, -R2, -R6 ;  /* 0x8000000207027210 */ /* 0x000fca0007ffe806 */
[----:B------:R-:W-:-:S04]  /*0300*/  IMAD.HI.U32 R5, R5, R2, RZ ;  /* 0x0000000205057227 */ /* 0x000fc800078e00ff */
[----:B------:R-:W-:-:S04]  /*0310*/  IMAD.MOV R4, RZ, RZ, -R5 ;  /* 0x000000ffff047224 */ /* 0x000fc800078e0a05 */
[----:B------:R-:W-:-:S05]  /*0320*/  IMAD R2, R3, R4, R2 ;  /* 0x0000000403027224 */ /* 0x000fca00078e0202 */
[----:B------:R-:W-:-:S13]  /*0330*/  ISETP.GE.U32.AND P1, PT, R2, R3, PT ;  /* 0x000000030200720c */ /* 0x000fda0003f26070 */
[----:B------:R-:W-:Y:S02]  /*0340*/  @P1 IMAD.IADD R2, R2, 0x1, -R3 ;  /* 0x0000000102021824 */ /* 0x000fe400078e0a03 */
[----:B------:R-:W-:-:S03]  /*0350*/  @P1 VIADD R5, R5, 0x1 ;  /* 0x0000000105051836 */ /* 0x000fc60000000000 */
[----:B------:R-:W-:-:S13]  /*0360*/  ISETP.GE.U32.AND P2, PT, R2, R3, PT ;  /* 0x000000030200720c */ /* 0x000fda0003f46070 */
[----:B------:R-:W-:Y:S01]  /*0370*/  @P2 VIADD R5, R5, 0x1 ;  /* 0x0000000105052836 */ /* 0x000fe20000000000 */
[----:B------:R-:W-:-:S05]  /*0380*/  @!P3 LOP3.LUT R5, RZ, R3, RZ, 0x33, !PT ;  /* 0x00000003ff05b212 */ /* 0x000fca00078e33ff */
[----:B------:R-:W-:-:S05]  /*0390*/  IMAD.IADD R6, R6, 0x1, R5 ;  /* 0x0000000106067824 */ /* 0x000fca00078e0205 */
[C---:B------:R-:W-:Y:S02]  /*03a0*/  LOP3.LUT R2, R6.reuse, 0x3, RZ, 0xc0, !PT ;  /* 0x0000000306027812 */ /* 0x040fe400078ec0ff */
[----:B------:R-:W-:Y:S02]  /*03b0*/  ISETP.GE.U32.AND P2, PT, R6, 0x3, PT ;  /* 0x000000030600780c */ /* 0x000fe40003f46070 */
[----:B------:R-:W-:Y:S01]  /*03c0*/  ISETP.NE.AND P1, PT, R2, 0x3, PT ;  /* 0x000000030200780c */ /* 0x000fe20003f25270 */
[----:B------:R-:W-:-:S12]  /*03d0*/  IMAD.MOV.U32 R2, RZ, RZ, R0 ;  /* 0x000000ffff027224 */ /* 0x000fd800078e0000 */
[----:B------:R-:W-:Y:S05]  /*03e0*/  @!P1 BRA `(.L_x_7) ;  /* 0x00000000004c9947 */ /* 0x000fea0003800000 */
[----:B------:R-:W0:Y:S01]  /*03f0*/  S2UR UR5, SR_CgaCtaId ;  /* 0x00000000000579c3 */ /* 0x000e220000008800 */
[----:B------:R-:W-:Y:S01]  /*0400*/  VIADD R6, R6, 0x1 ;  /* 0x0000000106067836 */ /* 0x000fe20000000000 */
[----:B------:R-:W-:-:S04]  /*0410*/  UMOV UR4, 0x400 ;  /* 0x0000040000047882 */ /* 0x000fc80000000000 */
[----:B------:R-:W-:Y:S02]  /*0420*/  LOP3.LUT R6, R6, 0x3, RZ, 0xc0, !PT ;  /* 0x0000000306067812 */ /* 0x000fe400078ec0ff */
[----:B------:R-:W1:Y:S03]  /*0430*/  LDC.64 R4, c[0x0][0x390] ;  /* 0x0000e400ff047b82 */ /* 0x000e660000000a00 */
[----:B------:R-:W-:Y:S02]  /*0440*/  IMAD R2, R6, R3, R0 ;  /* 0x0000000306027224 */ /* 0x000fe400078e0200 */
[----:B------:R-:W-:Y:S01]  /*0450*/  IMAD.MOV R7, RZ, RZ, -R6 ;  /* 0x000000ffff077224 */ /* 0x000fe200078e0a06 */
[----:B0-----:R-:W-:-:S06]  /*0460*/  ULEA UR4, UR5, UR4, 0x18 ;  /* 0x0000000405047291 */ /* 0x001fcc000f8ec0ff */
[C---:B------:R-:W-:Y:S01]  /*0470*/  LEA R6, R0.reuse, UR4, 0x2 ;  /* 0x0000000400067c11 */ /* 0x040fe2000f8e10ff */
[----:B-1----:R-:W-:-:S07]  /*0480*/  IMAD.WIDE.U32 R4, R0, 0x4, R4 ;  /* 0x0000000400047825 */ /* 0x002fce00078e0004 */
.L_x_8:
[----:B------:R0:W1:Y:S01]  /*0490*/  LDS R8, [R6] ;  /* 0x0000000006087984 */ /* 0x0000620000000800 */
[----:B------:R-:W-:Y:S01]  /*04a0*/  VIADD R7, R7, 0x1 ;  /* 0x0000000107077836 */ /* 0x000fe20000000000 */
[----:B------:R-:W-:Y:S05]  /*04b0*/  YIELD ;  /* 0x0000000000007946 */ /* 0x000fea0003800000 */
[----:B------:R-:W-:Y:S01]  /*04c0*/  ISETP.NE.AND P1, PT, R7, RZ, PT ;  /* 0x000000ff0700720c */ /* 0x000fe20003f25270 */
[----:B0-----:R-:W-:Y:S01]  /*04d0*/  IMAD R6, R3, 0x4, R6 ;  /* 0x0000000403067824 */ /* 0x001fe200078e0206 */
[----:B-1----:R-:W-:-:S05]  /*04e0*/  I2FP.F32.S32 R9, R8 ;  /* 0x0000000800097245 */ /* 0x002fca0000201400 */
[----:B------:R0:W-:Y:S02]  /*04f0*/  REDG.E.ADD.F32.FTZ.RN.STRONG.GPU desc[UR6][R4.64], R9 ;  /* 0x00000009040079a6 */ /* 0x0001e4000c12f306 */
[----:B0-----:R-:W-:-:S04]  /*0500*/  IMAD.WIDE.U32 R4, R3, 0x4, R4 ;  /* 0x0000000403047825 */ /* 0x001fc800078e0004 */
[----:B------:R-:W-:Y:S05]  /*0510*/  @P1 BRA `(.L_x_8) ;  /* 0xfffffffc00dc1947 */ /* 0x000fea000383ffff */
.L_x_7:
[----:B------:R-:W-:Y:S05]  /*0520*/  BSYNC B0 ;  /* 0x0000000000007941 */ /* 0x000fea0003800000 */
.L_x_6:
[----:B------:R-:W-:Y:S05]  /*0530*/  @!P2 BRA `(.L_x_5) ;  /* 0x000000000090a947 */ /* 0x000fea0003800000 */
[----:B------:R-:W0:Y:S01]  /*0540*/  S2UR UR5, SR_CgaCtaId ;  /* 0x00000000000579c3 */ /* 0x000e220000008800 */
[----:B------:R-:W-:Y:S01]  /*0550*/  UMOV UR4, 0x400 ;  /* 0x0000040000047882 */ /* 0x000fe20000000000 */
[C-C-:B------:R-:W-:Y:S02]  /*0560*/  IMAD R14, R3.reuse, 0x2, R2.reuse ;  /* 0x00000002030e7824 */ /* 0x140fe400078e0202 */
[----:B------:R-:W-:Y:S02]  /*0570*/  IMAD R15, R3, 0x3, R2 ;  /* 0x00000003030f7824 */ /* 0x000fe400078e0202 */
[----:B------:R-:W-:Y:S02]  /*0580*/  IMAD.IADD R16, R2, 0x1, R3 ;  /* 0x0000000102107824 */ /* 0x000fe400078e0203 */
[----:B------:R-:W1:Y:S01]  /*0590*/  LDC.64 R4, c[0x0][0x390] ;  /* 0x0000e400ff047b82 */ /* 0x000e620000000a00 */
[----:B0-----:R-:W-:-:S06]  /*05a0*/  ULEA UR4, UR5, UR4, 0x18 ;  /* 0x0000000405047291 */ /* 0x001fcc000f8ec0ff */
[----:B------:R-:W-:-:S07]  /*05b0*/  LEA R18, R2, UR4, 0x2 ;  /* 0x0000000402127c11 */ /* 0x000fce000f8e10ff */
.L_x_9:
[C-C-:B------:R-:W-:Y:S01]  /*05c0*/  IMAD R19, R3.reuse, 0x4, R18.reuse ;  /* 0x0000000403137824 */ /* 0x140fe200078e0212 */
[----:B----4-:R-:W0:Y:S01]  /*05d0*/  LDS R17, [R18] ;  /* 0x0000000012117984 */ /* 0x010e220000000800 */
[C-C-:B------:R-:W-:Y:S01]  /*05e0*/  IMAD R20, R3.reuse, 0x8, R18.reuse ;  /* 0x0000000803147824 */ /* 0x140fe200078e0212 */
[----:B------:R-:W-:Y:S05]  /*05f0*/  YIELD ;  /* 0x0000000000007946 */ /* 0x000fea0003800000 */
[----:B------:R-:W-:Y:S01]  /*0600*/  IMAD R22, R3, 0xc, R18 ;  /* 0x0000000c03167824 */ /* 0x000fe200078e0212 */
[----:B------:R-:W2:Y:S01]  /*0610*/  LDS R19, [R19] ;  /* 0x0000000013137984 */ /* 0x000ea20000000800 */
[----:B-1----:R-:W-:-:S03]  /*0620*/  IMAD.WIDE.U32 R6, R2, 0x4, R4 ;  /* 0x0000000402067825 */ /* 0x002fc600078e0004 */
[----:B------:R-:W1:Y:S01]  /*0630*/  LDS R20, [R20] ;  /* 0x0000000014147984 */ /* 0x000e620000000800 */
[----:B------:R-:W-:-:S03]  /*0640*/  IMAD.WIDE.U32 R8, R16, 0x4, R4 ;  /* 0x0000000410087825 */ /* 0x000fc600078e0004 */
[----:B------:R-:W3:Y:S01]  /*0650*/  LDS R22, [R22] ;  /* 0x0000000016167984 */ /* 0x000ee20000000800 */
[----:B------:R-:W-:Y:S01]  /*0660*/  IADD3 R2, PT, PT, R3, R2, R3 ;  /* 0x0000000203027210 */ /* 0x000fe20007ffe003 */
[----:B------:R-:W-:-:S03]  /*0670*/  IMAD.WIDE.U32 R10, R14, 0x4, R4 ;  /* 0x000000040e0a7825 */ /* 0x000fc600078e0004 */
[----:B------:R-:W-:Y:S01]  /*0680*/  IADD3 R2, PT, PT, R3, R2, R3 ;  /* 0x0000000203027210 */ /* 0x000fe20007ffe003 */
[----:B------:R-:W-:-:S03]  /*0690*/  IMAD.WIDE.U32 R12, R15, 0x4, R4 ;  /* 0x000000040f0c7825 */ /* 0x000fc600078e0004 */
[----:B------:R-:W-:Y:S01]  /*06a0*/  ISETP.GE.U32.AND P1, PT, R2, 0x101, PT ;  /* 0x000001010200780c */ /* 0x000fe20003f26070 */
[C---:B------:R-:W-:Y:S01]  /*06b0*/  IMAD R14, R3.reuse, 0x4, R14 ;  /* 0x00000004030e7824 */ /* 0x040fe200078e020e */
[C---:B------:R-:W-:Y:S01]  /*06c0*/  LEA R15, R3.reuse, R15, 0x2 ;  /* 0x0000000f030f7211 */ /* 0x040fe200078e10ff */
[----:B------:R-:W-:Y:S01]  /*06d0*/  IMAD R16, R3, 0x4, R16 ;  /* 0x0000000403107824 */ /* 0x000fe200078e0210 */
[----:B0-----:R-:W-:-:S05]  /*06e0*/  I2FP.F32.S32 R17, R17 ;  /* 0x0000001100117245 */ /* 0x001fca0000201400 */
[----:B------:R4:W-:Y:S01]  /*06f0*/  REDG.E.ADD.F32.FTZ.RN.STRONG.GPU desc[UR6][R6.64], R17 ;  /* 0x00000011060079a6 */ /* 0x0009e2000c12f306 */
[----:B--2---:R-:W-:Y:S02]  /*0700*/  I2FP.F32.S32 R21, R19 ;  /* 0x0000001300157245 */ /* 0x004fe40000201400 */
[----:B-1----:R-:W-:-:S03]  /*0710*/  I2FP.F32.S32 R23, R20 ;  /* 0x0000001400177245 */ /* 0x002fc60000201400 */
[----:B------:R4:W-:Y:S01]  /*0720*/  REDG.E.ADD.F32.FTZ.RN.STRONG.GPU desc[UR6][R8.64], R21 ;  /* 0x00000015080079a6 */ /* 0x0009e2000c12f306 */
[----:B---3--:R-:W-:-:S03]  /*0730*/  I2FP.F32.S32 R25, R22 ;  /* 0x0000001600197245 */ /* 0x008fc60000201400 */
[----:B------:R4:W-:Y:S01]  /*0740*/  REDG.E.ADD.F32.FTZ.RN.STRONG.GPU desc[UR6][R10.64], R23 ;  /* 0x000000170a0079a6 */ /* 0x0009e2000c12f306 */
[----:B------:R-:W-:-:S03]  /*0750*/  IMAD R18, R3, 0x10, R18 ;  /* 0x0000001003127824 */ /* 0x000fc600078e0212 */
[----:B------:R4:W-:Y:S01]  /*0760*/  REDG.E.ADD.F32.FTZ.RN.STRONG.GPU desc[UR6][R12.64], R25 ;  /* 0x000000190c0079a6 */ /* 0x0009e2000c12f306 */
[----:B------:R-:W-:Y:S05]  /*0770*/  @!P1 BRA `(.L_x_9) ;  /* 0xfffffffc00909947 */ /* 0x000fea000383ffff */
.L_x_5:
[----:B------:R-:W-:Y:S05]  /*0780*/  WARPSYNC.ALL ;  /* 0x0000000000007948 */ /* 0x000fea0003800000 */
[----:B------:R-:W-:Y:S06]  /*0790*/  BAR.SYNC.DEFER_BLOCKING 0x0 ;  /* 0x0000000000007b1d */ /* 0x000fec0000010000 */
[----:B------:R-:W-:Y:S05]  /*07a0*/  @P0 EXIT ;  /* 0x000000000000094d */ /* 0x000fea0003800000 */
[----:B0-----:R-:W0:Y:S02]  /*07b0*/  LDC.64 R4, c[0x0][0x390] ;  /* 0x0000e400ff047b82 */ /* 0x001e240000000a00 */
[----:B0-----:R-:W-:-:S05]  /*07c0*/  IMAD.WIDE.U32 R4, R0, 0x4, R4 ;  /* 0x0000000400047825 */ /* 0x001fca00078e0004 */
[----:B------:R-:W3:Y:S01]  /*07d0*/  LDG.E R0, desc[UR6][R4.64] ;  /* 0x0000000604007981 */ /* 0x000ee2000c1e1900 */
[----:B------:R-:W-:Y:S01]  /*07e0*/  I2FP.F32.S32 R3, UR8 ;  /* 0x0000000800037c45 */ /* 0x000fe20008201400 */
[----:B------:R-:W-:Y:S03]  /*07f0*/  BSSY.RECONVERGENT B0, `(.L_x_10) ;  /* 0x000000c000007945 */ /* 0x000fe60003800200 */
[----:B------:R-:W4:Y:S02]  /*0800*/  MUFU.RCP R2, R3 ;  /* 0x0000000300027308 */ /* 0x000f240000001000 */
[----:B----4-:R-:W-:-:S04]  /*0810*/  FFMA R7, -R3, R2, 1 ;  /* 0x3f80000003077423 */ /* 0x010fc80000000102 */
[----:B------:R-:W-:Y:S02]  /*0820*/  FFMA R7, R2, R7, R2 ;  /* 0x0000000702077223 */ /* 0x000fe40000000002 */
[----:B---3--:R-:W0:Y:S02]  /*0830*/  FCHK P0, R0, R3 ;  /* 0x0000000300007302 */ /* 0x008e240000000000 */
[----:B------:R-:W-:-:S04]  /*0840*/  FFMA R2, R0, R7, RZ ;  /* 0x0000000700027223 */ /* 0x000fc800000000ff */
[----:B------:R-:W-:-:S04]  /*0850*/  FFMA R6, -R3, R2, R0 ;  /* 0x0000000203067223 */ /* 0x000fc80000000100 */
[----:B------:R-:W-:Y:S01]  /*0860*/  FFMA R7, R7, R6, R2 ;  /* 0x0000000607077223 */ /* 0x000fe20000000002 */
[----:B0-----:R-:W-:Y:S06]  /*0870*/  @!P0 BRA `(.L_x_11) ;  /* 0x00000000000c8947 */ /* 0x001fec0003800000 */
[----:B------:R-:W-:-:S07]  /*0880*/  MOV R2, 0x8a0 ;  /* 0x000008a000027802 */ /* 0x000fce0000000f00 */
[----:B--2---:R-:W-:Y:S05]  /*0890*/  CALL.REL.NOINC `($__internal_0_$__cuda_sm3x_div_rn_noftz_f32_slowpath) ;  /* 0x0000000000107944 */ /* 0x004fea0003c00000 */
[----:B------:R-:W-:-:S07]  /*08a0*/  IMAD.MOV.U32 R7, RZ, RZ, R0 ;  /* 0x000000ffff077224 */ /* 0x000fce00078e0000 */
.L_x_11:
[----:B------:R-:W-:Y:S05]  /*08b0*/  BSYNC.RECONVERGENT B0 ;  /* 0x0000000000007941 */ /* 0x000fea0003800200 */
.L_x_10:
[----:B------:R-:W-:Y:S01]  /*08c0*/  STG.E desc[UR6][R4.64], R7 ;  /* 0x0000000704007986 */ /* 0x000fe2000c101906 */
[----:B------:R-:W-:Y:S05]  /*08d0*/  EXIT ;  /* 0x000000000000794d */ /* 0x000fea0003800000 */
        .weak           $__internal_0_$__cuda_sm3x_div_rn_noftz_f32_slowpath
        .type           $__internal_0_$__cuda_sm3x_div_rn_noftz_f32_slowpath,@function
        .size           $__internal_0_$__cuda_sm3x_div_rn_noftz_f32_slowpath,(.L_x_24 - $__internal_0_$__cuda_sm3x_div_rn_noftz_f32_slowpath)
$__internal_0_$__cuda_sm3x_div_rn_noftz_f32_slowpath:
[--C-:B------:R-:W-:Y:S01]  /*08e0*/  SHF.R.U32.HI R7, RZ, 0x17, R3.reuse ;  /* 0x00000017ff077819 */ /* 0x100fe20000011603 */
[----:B------:R-:W-:Y:S01]  /*08f0*/  BSSY.RECONVERGENT B1, `(.L_x_12) ;  /* 0x0000064000017945 */ /* 0x000fe20003800200 */
[--C-:B------:R-:W-:Y:S01]  /*0900*/  SHF.R.U32.HI R6, RZ, 0x17, R0.reuse ;  /* 0x00000017ff067819 */ /* 0x100fe20000011600 */
[----:B------:R-:W-:Y:S01]  /*0910*/  IMAD.MOV.U32 R8, RZ, RZ, R0 ;  /* 0x000000ffff087224 */ /* 0x000fe200078e0000 */
[----:B------:R-:W-:Y:S01]  /*0920*/  LOP3.LUT R7, R7, 0xff, RZ, 0xc0, !PT ;  /* 0x000000ff07077812 */ /* 0x000fe200078ec0ff */
[----:B------:R-:W-:Y:S01]  /*0930*/  IMAD.MOV.U32 R9, RZ, RZ, R3 ;  /* 0x000000ffff097224 */ /* 0x000fe200078e0003 */
[----:B------:R-:W-:-:S03]  /*0940*/  LOP3.LUT R6, R6, 0xff, RZ, 0xc0, !PT ;  /* 0x000000ff06067812 */ /* 0x000fc600078ec0ff */
[----:B------:R-:W-:Y:S02]  /*0950*/  VIADD R12, R7, 0xffffffff ;  /* 0xffffffff070c7836 */ /* 0x000fe40000000000 */
[----:B------:R-:W-:-:S03]  /*0960*/  VIADD R11, R6, 0xffffffff ;  /* 0xffffffff060b7836 */ /* 0x000fc60000000000 */
[----:B------:R-:W-:-:S04]  /*0970*/  ISETP.GT.U32.AND P0, PT, R12, 0xfd, PT ;  /* 0x000000fd0c00780c */ /* 0x000fc80003f04070 */
[----:B------:R-:W-:-:S13]  /*0980*/  ISETP.GT.U32.OR P0, PT, R11, 0xfd, P0 ;  /* 0x000000fd0b00780c */ /* 0x000fda0000704470 */
[----:B------:R-:W-:Y:S01]  /*0990*/  @!P0 IMAD.MOV.U32 R10, RZ, RZ, RZ ;  /* 0x000000ffff0a8224 */ /* 0x000fe200078e00ff */
[----:B------:R-:W-:Y:S06]  /*09a0*/  @!P0 BRA `(.L_x_13) ;  /* 0x00000000005c8947 */ /* 0x000fec0003800000 */
[----:B------:R-:W-:Y:S02]  /*09b0*/  FSETP.GTU.FTZ.AND P0, PT, |R0|, +INF , PT ;  /* 0x7f8000000000780b */ /* 0x000fe40003f1c200 */
[----:B------:R-:W-:-:S04]  /*09c0*/  FSETP.GTU.FTZ.AND P1, PT, |R3|, +INF , PT ;  /* 0x7f8000000300780b */ /* 0x000fc80003f3c200 */
[----:B------:R-:W-:-:S13]  /*09d0*/  PLOP3.LUT P0, PT, P0, P1, PT, 0xf8, 0x8f ;  /* 0x00000000008f781c */ /* 0x000fda0000703f70 */
[----:B------:R-:W-:Y:S05]  /*09e0*/  @P0 BRA `(.L_x_14) ;  /* 0x00000004004c0947 */ /* 0x000fea0003800000 */
[----:B------:R-:W-:-:S13]  /*09f0*/  LOP3.LUT P0, RZ, R9, 0x7fffffff, R8, 0xc8, !PT ;  /* 0x7fffffff09ff7812 */ /* 0x000fda000780c808 */
[----:B------:R-:W-:Y:S05]  /*0a00*/  @!P0 BRA `(.L_x_15) ;  /* 0x00000004003c8947 */ /* 0x000fea0003800000 */
[C---:B------:R-:W-:Y:S02]  /*0a10*/  FSETP.NEU.FTZ.AND P2, PT, |R0|.reuse, +INF , PT ;  /* 0x7f8000000000780b */ /* 0x040fe40003f5d200 */
[----:B------:R-:W-:Y:S02]  /*0a20*/  FSETP.NEU.FTZ.AND P1, PT, |R3|, +INF , PT ;  /* 0x7f8000000300780b */ /* 0x000fe40003f3d200 */
[----:B------:R-:W-:-:S11]  /*0a30*/  FSETP.NEU.FTZ.AND P0, PT, |R0|, +INF , PT ;  /* 0x7f8000000000780b */ /* 0x000fd60003f1d200 */
[----:B------:R-:W-:Y:S05]  /*0a40*/  @!P1 BRA !P2, `(.L_x_15) ;  /* 0x00000004002c9947 */ /* 0x000fea0005000000 */
[----:B------:R-:W-:-:S04]  /*0a50*/  LOP3.LUT P2, RZ, R8, 0x7fffffff, RZ, 0xc0, !PT ;  /* 0x7fffffff08ff7812 */ /* 0x000fc8000784c0ff */
[----:B------:R-:W-:-:S13]  /*0a60*/  PLOP3.LUT P1, PT, P1, P2, PT, 0x2f, 0xf2 ;  /* 0x0000000000f2781c */ /* 0x000fda0000f24577 */
[----:B------:R-:W-:Y:S05]  /*0a70*/  @P1 BRA `(.L_x_16) ;  /* 0x0000000400181947 */ /* 0x000fea0003800000 */
[----:B------:R-:W-:-:S04]  /*0a80*/  LOP3.LUT P1, RZ, R9, 0x7fffffff, RZ, 0xc0, !PT ;  /* 0x7fffffff09ff7812 */ /* 0x000fc8000782c0ff */
[----:B------:R-:W-:-:S13]  /*0a90*/  PLOP3.LUT P0, PT, P0, P1, PT, 0x2f, 0xf2 ;  /* 0x0000000000f2781c */ /* 0x000fda0000702577 */
[----:B------:R-:W-:Y:S05]  /*0aa0*/  @P0 BRA `(.L_x_17) ;  /* 0x0000000400000947 */ /* 0x000fea0003800000 */
[----:B------:R-:W-:Y:S02]  /*0ab0*/  ISETP.GE.AND P0, PT, R11, RZ, PT ;  /* 0x000000ff0b00720c */ /* 0x000fe40003f06270 */
[----:B------:R-:W-:-:S11]  /*0ac0*/  ISETP.GE.AND P1, PT, R12, RZ, PT ;  /* 0x000000ff0c00720c */ /* 0x000fd60003f26270 */
[----:B------:R-:W-:Y:S02]  /*0ad0*/  @P0 IMAD.MOV.U32 R10, RZ, RZ, RZ ;  /* 0x000000ffff0a0224 */ /* 0x000fe400078e00ff */
[----:B------:R-:W-:Y:S01]  /*0ae0*/  @!P0 FFMA R8, R0, 1.84467440737095516160e+19, RZ ;  /* 0x5f80000000088823 */ /* 0x000fe200000000ff */
[----:B------:R-:W-:Y:S02]  /*0af0*/  @!P0 IMAD.MOV.U32 R10, RZ, RZ, -0x40 ;  /* 0xffffffc0ff0a8424 */ /* 0x000fe400078e00ff */
[----:B------:R-:W-:Y:S02]  /*0b00*/  @!P1 FFMA R9, R3, 1.84467440737095516160e+19, RZ ;  /* 0x5f80000003099823 */ /* 0x000fe400000000ff */
[----:B------:R-:W-:-:S07]  /*0b10*/  @!P1 VIADD R10, R10, 0x40 ;  /* 0x000000400a0a9836 */ /* 0x000fce0000000000 */
.L_x_13:
[----:B------:R-:W-:Y:S01]  /*0b20*/  LEA R0, R7, 0xc0800000, 0x17 ;  /* 0xc080000007007811 */ /* 0x000fe200078eb8ff */
[----:B------:R-:W-:Y:S01]  /*0b30*/  VIADD R6, R6, 0xffffff81 ;  /* 0xffffff8106067836 */ /* 0x000fe20000000000 */
[----:B------:R-:W-:Y:S02]  /*0b40*/  BSSY.RECONVERGENT B2, `(.L_x_18) ;  /* 0x0000035000027945 */ /* 0x000fe40003800200 */
[----:B------:R-:W-:Y:S01]  /*0b50*/  IADD3 R9, PT, PT, -R0, R9, RZ ;  /* 0x0000000900097210 */ /* 0x000fe20007ffe1ff */
[C---:B------:R-:W-:Y:S01]  /*0b60*/  IMAD R0, R6.reuse, -0x800000, R8 ;  /* 0xff80000006007824 */ /* 0x040fe200078e0208 */
[----:B------:R-:W-:Y:S02]  /*0b70*/  IADD3 R7, PT, PT, R6, 0x7f, -R7 ;  /* 0x0000007f06077810 */ /* 0x000fe40007ffe807 */
[----:B------:R-:W0:Y:S01]  /*0b80*/  MUFU.RCP R3, R9 ;  /* 0x0000000900037308 */ /* 0x000e220000001000 */
[----:B------:R-:W-:Y:S02]  /*0b90*/  FADD.FTZ R11, -R9, -RZ ;  /* 0x800000ff090b7221 */ /* 0x000fe40000010100 */
[----:B------:R-:W-:-:S02]  /*0ba0*/  IMAD.IADD R7, R7, 0x1, R10 ;  /* 0x0000000107077824 */ /* 0x000fc400078e020a */
[----:B0-----:R-:W-:-:S04]  /*0bb0*/  FFMA R12, R3, R11, 1 ;  /* 0x3f800000030c7423 */ /* 0x001fc8000000000b */
[----:B------:R-:W-:-:S04]  /*0bc0*/  FFMA R12, R3, R12, R3 ;  /* 0x0000000c030c7223 */ /* 0x000fc80000000003 */
[----:B------:R-:W-:-:S04]  /*0bd0*/  FFMA R3, R0, R12, RZ ;  /* 0x0000000c00037223 */ /* 0x000fc800000000ff */
[----:B------:R-:W-:-:S04]  /*0be0*/  FFMA R8, R11, R3, R0 ;  /* 0x000000030b087223 */ /* 0x000fc80000000000 */
[----:B------:R-:W-:-:S04]  /*0bf0*/  FFMA R13, R12, R8, R3 ;  /* 0x000000080c0d7223 */ /* 0x000fc80000000003 */
[----:B------:R-:W-:-:S04]  /*0c00*/  FFMA R8, R11, R13, R0 ;  /* 0x0000000d0b087223 */ /* 0x000fc80000000000 */
[----:B------:R-:W-:-:S05]  /*0c10*/  FFMA R0, R12, R8, R13 ;  /* 0x000000080c007223 */ /* 0x000fca000000000d */
[----:B------:R-:W-:-:S04]  /*0c20*/  SHF.R.U32.HI R3, RZ, 0x17, R0 ;  /* 0x00000017ff037819 */ /* 0x000fc80000011600 */
[----:B------:R-:W-:-:S05]  /*0c30*/  LOP3.LUT R3, R3, 0xff, RZ, 0xc0, !PT ;  /* 0x000000ff03037812 */ /* 0x000fca00078ec0ff */
[----:B------:R-:W-:-:S04]  /*0c40*/  IMAD.IADD R9, R3, 0x1, R7 ;  /* 0x0000000103097824 */ /* 0x000fc800078e0207 */
[----:B------:R-:W-:-:S05]  /*0c50*/  VIADD R3, R9, 0xffffffff ;  /* 0xffffffff09037836 */ /* 0x000fca0000000000 */
[----:B------:R-:W-:-:S13]  /*0c60*/  ISETP.GE.U32.AND P0, PT, R3, 0xfe, PT ;  /* 0x000000fe0300780c */ /* 0x000fda0003f06070 */
[----:B------:R-:W-:Y:S05]  /*0c70*/  @!P0 BRA `(.L_x_19) ;  /* 0x0000000000808947 */ /* 0x000fea0003800000 */
[----:B------:R-:W-:-:S13]  /*0c80*/  ISETP.GT.AND P0, PT, R9, 0xfe, PT ;  /* 0x000000fe0900780c */ /* 0x000fda0003f04270 */
[----:B------:R-:W-:Y:S05]  /*0c90*/  @P0 BRA `(.L_x_20) ;  /* 0x00000000006c0947 */ /* 0x000fea0003800000 */
[----:B------:R-:W-:-:S13]  /*0ca0*/  ISETP.GE.AND P0, PT, R9, 0x1, PT ;  /* 0x000000010900780c */ /* 0x000fda0003f06270 */
[----:B------:R-:W-:Y:S05]  /*0cb0*/  @P0 BRA `(.L_x_21) ;  /* 0x0000000000740947 */ /* 0x000fea0003800000 */
[----:B------:R-:W-:Y:S02]  /*0cc0*/  ISETP.GE.AND P0, PT, R9, -0x18, PT ;  /* 0xffffffe80900780c */ /* 0x000fe40003f06270 */
[----:B------:R-:W-:-:S11]  /*0cd0*/  LOP3.LUT R0, R0, 0x80000000, RZ, 0xc0, !PT ;  /* 0x8000000000007812 */ /* 0x000fd600078ec0ff */
[----:B------:R-:W-:Y:S05]  /*0ce0*/  @!P0 BRA `(.L_x_21) ;  /* 0x0000000000688947 */ /* 0x000fea0003800000 */
[CCC-:B------:R-:W-:Y:S01]  /*0cf0*/  FFMA.RZ R3, R12.reuse, R8.reuse, R13.reuse ;  /* 0x000000080c037223 */ /* 0x1c0fe2000000c00d */
[CCC-:B------:R-:W-:Y:S01]  /*0d00*/  FFMA.RM R6, R12.reuse, R8.reuse, R13.reuse ;  /* 0x000000080c067223 */ /* 0x1c0fe2000000400d */
[C---:B------:R-:W-:Y:S02]  /*0d10*/  ISETP.NE.AND P2, PT, R9.reuse, RZ, PT ;  /* 0x000000ff0900720c */ /* 0x040fe40003f45270 */
[----:B------:R-:W-:Y:S02]  /*0d20*/  ISETP.NE.AND P1, PT, R9, RZ, PT ;  /* 0x000000ff0900720c */ /* 0x000fe40003f25270 */
[----:B------:R-:W-:Y:S01]  /*0d30*/  LOP3.LUT R7, R3, 0x7fffff, RZ, 0xc0, !PT ;  /* 0x007fffff03077812 */ /* 0x000fe200078ec0ff */
[----:B------:R-:W-:Y:S01]  /*0d40*/  FFMA.RP R3, R12, R8, R13 ;  /* 0x000000080c037223 */ /* 0x000fe2000000800d */
[----:B------:R-:W-:Y:S02]  /*0d50*/  VIADD R8, R9, 0x20 ;  /* 0x0000002009087836 */ /* 0x000fe40000000000 */
[----:B------:R-:W-:Y:S01]  /*0d60*/  LOP3.LUT R7, R7, 0x800000, RZ, 0xfc, !PT ;  /* 0x0080000007077812 */ /* 0x000fe200078efcff */
[----:B------:R-:W-:Y:S01]  /*0d70*/  IMAD.MOV R9, RZ, RZ, -R9 ;  /* 0x000000ffff097224 */ /* 0x000fe200078e0a09 */
[----:B------:R-:W-:-:S02]  /*0d80*/  FSETP.NEU.FTZ.AND P0, PT, R3, R6, PT ;  /* 0x000000060300720b */ /* 0x000fc40003f1d000 */
[----:B------:R-:W-:Y:S02]  /*0d90*/  SHF.L.U32 R8, R7, R8, RZ ;  /* 0x0000000807087219 */ /* 0x000fe400000006ff */
[----:B------:R-:W-:Y:S02]  /*0da0*/  SEL R6, R9, RZ, P2 ;  /* 0x000000ff09067207 */ /* 0x000fe40001000000 */
[----:B------:R-:W-:Y:S02]  /*0db0*/  ISETP.NE.AND P1, PT, R8, RZ, P1 ;  /* 0x000000ff0800720c */ /* 0x000fe40000f25270 */
[----:B------:R-:W-:Y:S02]  /*0dc0*/  SHF.R.U32.HI R6, RZ, R6, R7 ;  /* 0x00000006ff067219 */ /* 0x000fe40000011607 */
[----:B------:R-:W-:Y:S02]  /*0dd0*/  PLOP3.LUT P0, PT, P0, P1, PT, 0xf8, 0x8f ;  /* 0x00000000008f781c */ /* 0x000fe40000703f70 */
[----:B------:R-:W-:-:S02]  /*0de0*/  SHF.R.U32.HI R8, RZ, 0x1, R6 ;  /* 0x00000001ff087819 */ /* 0x000fc40000011606 */
[----:B------:R-:W-:-:S04]  /*0df0*/  SEL R3, RZ, 0x1, !P0 ;  /* 0x00000001ff037807 */ /* 0x000fc80004000000 */
[----:B------:R-:W-:-:S04]  /*0e00*/  LOP3.LUT R3, R3, 0x1, R8, 0xf8, !PT ;  /* 0x0000000103037812 */ /* 0x000fc800078ef808 */
[----:B------:R-:W-:-:S05]  /*0e10*/  LOP3.LUT R3, R3, R6, RZ, 0xc0, !PT ;  /* 0x0000000603037212 */ /* 0x000fca00078ec0ff */
[----:B------:R-:W-:-:S05]  /*0e20*/  IMAD.IADD R3, R8, 0x1, R3 ;  /* 0x0000000108037824 */ /* 0x000fca00078e0203 */
[----:B------:R-:W-:Y:S01]  /*0e30*/  LOP3.LUT R0, R3, R0, RZ, 0xfc, !PT ;  /* 0x0000000003007212 */ /* 0x000fe200078efcff */
[----:B------:R-:W-:Y:S06]  /*0e40*/  BRA `(.L_x_21) ;  /* 0x0000000000107947 */ /* 0x000fec0003800000 */
.L_x_20:
[----:B------:R-:W-:-:S04]  /*0e50*/  LOP3.LUT R0, R0, 0x80000000, RZ, 0xc0, !PT ;  /* 0x8000000000007812 */ /* 0x000fc800078ec0ff */
[----:B------:R-:W-:Y:S01]  /*0e60*/  LOP3.LUT R0, R0, 0x7f800000, RZ, 0xfc, !PT ;  /* 0x7f80000000007812 */ /* 0x000fe200078efcff */
[----:B------:R-:W-:Y:S06]  /*0e70*/  BRA `(.L_x_21) ;  /* 0x0000000000047947 */ /* 0x000fec0003800000 */
.L_x_19:
[----:B------:R-:W-:-:S07]  /*0e80*/  IMAD R0, R7, 0x800000, R0 ;  /* 0x0080000007007824 */ /* 0x000fce00078e0200 */
.L_x_21:
[----:B------:R-:W-:Y:S05]  /*0e90*/  BSYNC.RECONVERGENT B2 ;  /* 0x0000000000027941 */ /* 0x000fea0003800200 */
.L_x_18:
[----:B------:R-:W-:Y:S05]  /*0ea0*/  BRA `(.L_x_22) ;  /* 0x0000000000207947 */ /* 0x000fea0003800000 */
.L_x_17:
[----:B------:R-:W-:-:S04]  /*0eb0*/  LOP3.LUT R0, R9, 0x80000000, R8, 0x48, !PT ;  /* 0x8000000009007812 */ /* 0x000fc800078e4808 */
[----:B------:R-:W-:Y:S01]  /*0ec0*/  LOP3.LUT R0, R0, 0x7f800000, RZ, 0xfc, !PT ;  /* 0x7f80000000007812 */ /* 0x000fe200078efcff */
[----:B------:R-:W-:Y:S06]  /*0ed0*/  BRA `(.L_x_22) ;  /* 0x0000000000147947 */ /* 0x000fec0003800000 */
.L_x_16:
[----:B------:R-:W-:Y:S01]  /*0ee0*/  LOP3.LUT R0, R9, 0x80000000, R8, 0x48, !PT ;  /* 0x8000000009007812 */ /* 0x000fe200078e4808 */
[----:B------:R-:W-:Y:S06]  /*0ef0*/  BRA `(.L_x_22) ;  /* 0x00000000000c7947 */ /* 0x000fec0003800000 */
.L_x_15:
[----:B------:R-:W0:Y:S01]  /*0f00*/  MUFU.RSQ R0, -QNAN ;  /* 0xffc0000000007908 */ /* 0x000e220000001400 */
[----:B------:R-:W-:Y:S05]  /*0f10*/  BRA `(.L_x_22) ;  /* 0x0000000000047947 */ /* 0x000fea0003800000 */
.L_x_14:
[----:B------:R-:W-:-:S07]  /*0f20*/  FADD.FTZ R0, R0, R3 ;  /* 0x0000000300007221 */ /* 0x000fce0000010000 */
.L_x_22:
[----:B------:R-:W-:Y:S05]  /*0f30*/  BSYNC.RECONVERGENT B1 ;  /* 0x0000000000017941 */ /* 0x000fea0003800200 */
.L_x_12:
[----:B------:R-:W-:-:S04]  /*0f40*/  IMAD.MOV.U32 R3, RZ, RZ, 0x0 ;  /* 0x00000000ff037424 */ /* 0x000fc800078e00ff */
[----:B0-----:R-:W-:Y:S05]  /*0f50*/  RET.REL.NODEC R2 `(_Z9histogramPKiiPf) ;  /* 0xfffffff002287950 */ /* 0x001fea0003c3ffff */
.L_x_23:
        /* <DEDUP_REMOVED lines=10> */
.L_x_24:


//--------------------- .nv.shared.reserved.0     --------------------------
	.section	.nv.shared.reserved.0,"aw",@nobits
	.weak		__nv_reservedSMEM_offset_0_alias
	.size		__nv_reservedSMEM_offset_0_alias, 0, 64
	.other		__nv_reservedSMEM_offset_0_alias,@"STO_CUDA_RESERVED_SHARED STV_DEFAULT"
__nv_reservedSMEM_offset_0_alias:
	.zero		0
	.zero		64


//--------------------- .nv.shared._Z9histogramPKiiPf --------------------------
	.section	.nv.shared._Z9histogramPKiiPf,"aw",@nobits
	.sectionflags	@""
	.align	4
.nv.shared._Z9histogramPKiiPf:
	.zero		2052


//--------------------- .nv.constant0._Z29shannon_entropy_window_kernelPKfPf --------------------------
	.section	.nv.constant0._Z29shannon_entropy_window_kernelPKfPf,"a",@progbits
	.sectionflags	@""
	.align	4
.nv.constant0._Z29shannon_entropy_window_kernelPKfPf:
	.zero		912


//--------------------- .nv.constant0._Z9histogramPKiiPf --------------------------
	.section	.nv.constant0._Z9histogramPKiiPf,"a",@progbits
	.sectionflags	@""
	.align	4
.nv.constant0._Z9histogramPKiiPf:
	.zero		920


//--------------------- SYMBOLS --------------------------

	.type		.nv.reservedSmem.offset0,@object
	.size		.nv.reservedSmem.offset0,0x4
	.type		.nv.reservedSmem.cap,@object
	.size		.nv.reservedSmem.cap,0x4
